//
// Generated by NVIDIA NVVM Compiler
//
// Compiler Build ID: CL-36424714
// Cuda compilation tools, release 13.0, V13.0.88
// Based on NVVM 20.0.0
//

.version 9.0
.target sm_100
.address_size 64

	// .globl	_Z16suma_kernel_cudaPfS_S_i
.extern .func  (.param .b32 func_retval0) vprintf
(
	.param .b64 vprintf_param_0,
	.param .b64 vprintf_param_1
)
;
.global .align 1 .b8 $str[4] = {37, 100, 10};

.visible .entry _Z16suma_kernel_cudaPfS_S_i(
	.param .u64 .ptr .align 1 _Z16suma_kernel_cudaPfS_S_i_param_0,
	.param .u64 .ptr .align 1 _Z16suma_kernel_cudaPfS_S_i_param_1,
	.param .u64 .ptr .align 1 _Z16suma_kernel_cudaPfS_S_i_param_2,
	.param .u32 _Z16suma_kernel_cudaPfS_S_i_param_3
)
{
	.local .align 8 .b8 	__local_depot0[8];
	.reg .b64 	%SP;
	.reg .b64 	%SPL;
	.reg .pred 	%p<2>;
	.reg .b32 	%r<7>;
	.reg .b32 	%f<4>;
	.reg .b64 	%rd<17>;

	mov.u64 	%SPL, __local_depot0;
	cvta.local.u64 	%SP, %SPL;
	ld.param.u64 	%rd2, [_Z16suma_kernel_cudaPfS_S_i_param_0];
	ld.param.u64 	%rd3, [_Z16suma_kernel_cudaPfS_S_i_param_1];
	ld.param.u64 	%rd4, [_Z16suma_kernel_cudaPfS_S_i_param_2];
	ld.param.s32 	%rd5, [_Z16suma_kernel_cudaPfS_S_i_param_3];
	mov.u32 	%r1, %ctaid.x;
	mov.u32 	%r2, %ntid.x;
	mov.u32 	%r3, %tid.x;
	mad.lo.s32 	%r4, %r1, %r2, %r3;
	cvt.u64.u32 	%rd1, %r4;
	setp.ge.u64 	%p1, %rd1, %rd5;
	@%p1 bra 	$L__BB0_2;
	cvta.to.global.u64 	%rd10, %rd2;
	cvta.to.global.u64 	%rd11, %rd3;
	cvta.to.global.u64 	%rd12, %rd4;
	shl.b64 	%rd13, %rd1, 2;
	add.s64 	%rd14, %rd10, %rd13;
	ld.global.f32 	%f1, [%rd14];
	add.s64 	%rd15, %rd11, %rd13;
	ld.global.f32 	%f2, [%rd15];
	add.f32 	%f3, %f1, %f2;
	add.s64 	%rd16, %rd12, %rd13;
	st.global.f32 	[%rd16], %f3;
	bra.uni 	$L__BB0_3;
$L__BB0_2:
	add.u64 	%rd6, %SP, 0;
	add.u64 	%rd7, %SPL, 0;
	st.local.u64 	[%rd7], %rd1;
	mov.u64 	%rd8, $str;
	cvta.global.u64 	%rd9, %rd8;
	{ // callseq 0, 0
	.param .b64 param0;
	st.param.b64 	[param0], %rd9;
	.param .b64 param1;
	st.param.b64 	[param1], %rd6;
	.param .b32 retval0;
	call.uni (retval0), 
	vprintf, 
	(
	param0, 
	param1
	);
	ld.param.b32 	%r5, [retval0];
	} // callseq 0
$L__BB0_3:
	ret;

}


// ===== COMPILED SASS (sm_100) =====

	.target	sm_100

	.elftype	@"ET_EXEC"


//--------------------- .note.nv.tkinfo           --------------------------
	.section	.note.nv.tkinfo,"",@"SHT_NOTE"
	.sectionflags	@"SHF_NOTE_NV_TKINFO"
	.tkinfo
        /*0018*/ 	.word	0x00000002
        /*0030*/ 	.string	""
        /*0030*/ 	.string	"ptxas"
        /*0030*/ 	.string	"Cuda compilation tools, release 13.0, V13.0.88"
        /*0030*/ 	.string	"Build cuda_13.0.r13.0/compiler.36424714_0"
        /*0030*/ 	.string	"-arch sm_100 -m 64 "



//--------------------- .note.nv.cuinfo           --------------------------
	.section	.note.nv.cuinfo,"",@"SHT_NOTE"
	.sectionflags	@"SHF_NOTE_NV_CUINFO"
        /*0018*/ 	.short	0x0002
        /*001a*/ 	.short	0x0064
        /*001c*/ 	.short	0x0082
	.zero		2


//--------------------- .nv.info                  --------------------------
	.section	.nv.info,"",@"SHT_CUDA_INFO"
	.align	4


	//----- nvinfo : EIATTR_REGCOUNT
	.align		4
        /*0000*/ 	.byte	0x04, 0x2f
        /*0002*/ 	.short	(.L_2 - .L_1)
	.align		4
.L_1:
        /*0004*/ 	.word	index@(_Z16suma_kernel_cudaPfS_S_i)
        /*0008*/ 	.word	0x00000018


	//----- nvinfo : EIATTR_FRAME_SIZE
	.align		4
.L_2:
        /*000c*/ 	.byte	0x04, 0x11
        /*000e*/ 	.short	(.L_4 - .L_3)
	.align		4
.L_3:
        /*0010*/ 	.word	index@(_Z16suma_kernel_cudaPfS_S_i)
        /*0014*/ 	.word	0x00000008


	//----- nvinfo : EIATTR_MIN_STACK_SIZE
	.align		4
.L_4:
        /*0018*/ 	.byte	0x04, 0x12
        /*001a*/ 	.short	(.L_6 - .L_5)
	.align		4
.L_5:
        /*001c*/ 	.word	index@(_Z16suma_kernel_cudaPfS_S_i)
        /*0020*/ 	.word	0x00000008
.L_6:


//--------------------- .nv.compat                --------------------------
	.section	.nv.compat,"",@"SHT_CUDA_COMPAT_INFO"
	.align	4
        /*0000*/ 	.byte	0x02, 0x09, 0x00, 0x00, 0x02, 0x02, 0x01, 0x00, 0x02, 0x05, 0x05, 0x00, 0x03, 0x07, 0x01, 0x01
        /*0010*/ 	.byte	0x02, 0x03, 0x00, 0x00, 0x02, 0x06, 0x01, 0x00, 0x04, 0x0b, 0x08, 0x00, 0x09, 0x00, 0x00, 0x00
        /*0020*/ 	.byte	0x00, 0x00, 0x00, 0x00


//--------------------- .nv.info._Z16suma_kernel_cudaPfS_S_i --------------------------
	.section	.nv.info._Z16suma_kernel_cudaPfS_S_i,"",@"SHT_CUDA_INFO"
	.sectionflags	@""
	.align	4


	//----- nvinfo : EIATTR_CUDA_API_VERSION
	.align		4
        /*0000*/ 	.byte	0x04, 0x37
        /*0002*/ 	.short	(.L_8 - .L_7)
.L_7:
        /*0004*/ 	.word	0x00000082


	//----- nvinfo : EIATTR_KPARAM_INFO
	.align		4
.L_8:
        /*0008*/ 	.byte	0x04, 0x17
        /*000a*/ 	.short	(.L_10 - .L_9)
.L_9:
        /*000c*/ 	.word	0x00000000
        /*0010*/ 	.short	0x0003
        /*0012*/ 	.short	0x0018
        /*0014*/ 	.byte	0x00, 0xf0, 0x11, 0x00


	//----- nvinfo : EIATTR_KPARAM_INFO
	.align		4
.L_10:
        /*0018*/ 	.byte	0x04, 0x17
        /*001a*/ 	.short	(.L_12 - .L_11)
.L_11:
        /*001c*/ 	.word	0x00000000
        /*0020*/ 	.short	0x0002
        /*0022*/ 	.short	0x0010
        /*0024*/ 	.byte	0x00, 0xf5, 0x21, 0x00


	//----- nvinfo : EIATTR_KPARAM_INFO
	.align		4
.L_12:
        /*0028*/ 	.byte	0x04, 0x17
        /*002a*/ 	.short	(.L_14 - .L_13)
.L_13:
        /*002c*/ 	.word	0x00000000
        /*0030*/ 	.short	0x0001
        /*0032*/ 	.short	0x0008
        /*0034*/ 	.byte	0x00, 0xf5, 0x21, 0x00


	//----- nvinfo : EIATTR_KPARAM_INFO
	.align		4
.L_14:
        /*0038*/ 	.byte	0x04, 0x17
        /*003a*/ 	.short	(.L_16 - .L_15)
.L_15:
        /*003c*/ 	.word	0x00000000
        /*0040*/ 	.short	0x0000
        /*0042*/ 	.short	0x0000
        /*0044*/ 	.byte	0x00, 0xf5, 0x21, 0x00


	//----- nvinfo : EIATTR_SPARSE_MMA_MASK
	.align		4
.L_16:
        /*0048*/ 	.byte	0x03, 0x50
        /*004a*/ 	.short	0x0000


	//----- nvinfo : EIATTR_MAXREG_COUNT
	.align		4
        /*004c*/ 	.byte	0x03, 0x1b
        /*004e*/ 	.short	0x00ff


	//----- nvinfo : EIATTR_EXTERNS
	.align		4
        /*0050*/ 	.byte	0x04, 0x0f
        /*0052*/ 	.short	(.L_18 - .L_17)


	//   ....[0]....
	.align		4
.L_17:
        /*0054*/ 	.word	index@(vprintf)


	//----- nvinfo : EIATTR_MERCURY_ISA_VERSION
	.align		4
.L_18:
        /*0058*/ 	.byte	0x03, 0x5f
        /*005a*/ 	.short	0x0101


	//----- nvinfo : EIATTR_VRC_CTA_INIT_COUNT
	.align		4
        /*005c*/ 	.byte	0x02, 0x4a
	.zero		1
	.zero		1


	//----- nvinfo : EIATTR_SYSCALL_OFFSETS
	.align		4
        /*0060*/ 	.byte	0x04, 0x46
        /*0062*/ 	.short	(.L_20 - .L_19)


	//   ....[0]....
.L_19:
        /*0064*/ 	.word	0x00000270


	//----- nvinfo : EIATTR_EXIT_INSTR_OFFSETS
	.align		4
.L_20:
        /*0068*/ 	.byte	0x04, 0x1c
        /*006a*/ 	.short	(.L_22 - .L_21)


	//   ....[0]....
.L_21:
        /*006c*/ 	.word	0x000001e0


	//   ....[1]....
        /*0070*/ 	.word	0x00000280


	//----- nvinfo : EIATTR_CRS_STACK_SIZE
	.align		4
.L_22:
        /*0074*/ 	.byte	0x04, 0x1e
        /*0076*/ 	.short	(.L_24 - .L_23)
.L_23:
        /*0078*/ 	.word	0x00000000


	//----- nvinfo : EIATTR_CBANK_PARAM_SIZE
	.align		4
.L_24:
        /*007c*/ 	.byte	0x03, 0x19
        /*007e*/ 	.short	0x001c


	//----- nvinfo : EIATTR_PARAM_CBANK
	.align		4
        /*0080*/ 	.byte	0x04, 0x0a
        /*0082*/ 	.short	(.L_26 - .L_25)
	.align		4
.L_25:
        /*0084*/ 	.word	index@(.nv.constant0._Z16suma_kernel_cudaPfS_S_i)
        /*0088*/ 	.short	0x0380
        /*008a*/ 	.short	0x001c


	//----- nvinfo : EIATTR_SW_WAR
	.align		4
.L_26:
        /*008c*/ 	.byte	0x04, 0x36
        /*008e*/ 	.short	(.L_28 - .L_27)
.L_27:
        /*0090*/ 	.word	0x00000008
.L_28:


//--------------------- .nv.callgraph             --------------------------
	.section	.nv.callgraph,"",@"SHT_CUDA_CALLGRAPH"
	.align	4
	.sectionentsize	8
	.align		4
        /*0000*/ 	.word	0x00000000
	.align		4
        /*0004*/ 	.word	0xffffffff
	.align		4
        /*0008*/ 	.word	index@(_Z16suma_kernel_cudaPfS_S_i)
	.align		4
        /*000c*/ 	.word	index@(vprintf)
	.align		4
        /*0010*/ 	.word	0x00000000
	.align		4
        /*0014*/ 	.word	0xfffffffe
	.align		4
        /*0018*/ 	.word	0x00000000
	.align		4
        /*001c*/ 	.word	0xfffffffd
	.align		4
        /*0020*/ 	.word	0x00000000
	.align		4
        /*0024*/ 	.word	0xfffffffc


//--------------------- .nv.constant4             --------------------------
	.section	.nv.constant4,"a",@progbits
	.align	8
	.align		8
.nv.constant4:
        /*0000*/ 	.dword	vprintf
	.align		8
        /*0008*/ 	.dword	$str


//--------------------- .text._Z16suma_kernel_cudaPfS_S_i --------------------------
	.section	.text._Z16suma_kernel_cudaPfS_S_i,"ax",@progbits
	.align	128
        .global         _Z16suma_kernel_cudaPfS_S_i
        .type           _Z16suma_kernel_cudaPfS_S_i,@function
        .size           _Z16suma_kernel_cudaPfS_S_i,(.L_x_2 - _Z16suma_kernel_cudaPfS_S_i)
        .other          _Z16suma_kernel_cudaPfS_S_i,@"STO_CUDA_ENTRY STV_DEFAULT"
_Z16suma_kernel_cudaPfS_S_i:
.text._Z16suma_kernel_cudaPfS_S_i:
[----:B------:R-:W0:Y:S01]  /*0000*/  LDC R1, c[0x0][0x37c] ;  /* 0x0000df00ff017b82 */ /* 0x000e220000000800 */
[----:B------:R-:W1:Y:S01]  /*0010*/  S2R R3, SR_TID.X ;  /* 0x0000000000037919 */ /* 0x000e620000002100 */
[----:B------:R-:W2:Y:S06]  /*0020*/  LDCU UR7, c[0x0][0x2fc] ;  /* 0x00005f80ff0777ac */ /* 0x000eac0008000800 */
[----:B------:R-:W1:Y:S01]  /*0030*/  S2UR UR4, SR_CTAID.X ;  /* 0x00000000000479c3 */ /* 0x000e620000002500 */
[----:B0-----:R-:W-:Y:S01]  /*0040*/  VIADD R1, R1, 0xfffffff8 ;  /* 0xfffffff801017836 */ /* 0x001fe20000000000 */
[----:B------:R-:W0:Y:S06]  /*0050*/  LDCU UR5, c[0x0][0x398] ;  /* 0x00007300ff0577ac */ /* 0x000e2c0008000800 */
[----:B------:R-:W1:Y:S08]  /*0060*/  LDC R2, c[0x0][0x360] ;  /* 0x0000d800ff027b82 */ /* 0x000e700000000800 */
[----:B------:R-:W3:Y:S08]  /*0070*/  LDC.64 R8, c[0x0][0x388] ;  /* 0x0000e200ff087b82 */ /* 0x000ef00000000a00 */
[----:B------:R-:W4:Y:S01]  /*0080*/  LDC.64 R4, c[0x0][0x380] ;  /* 0x0000e000ff047b82 */ /* 0x000f220000000a00 */
[----:B-1----:R-:W-:Y:S01]  /*0090*/  IMAD R2, R2, UR4, R3 ;  /* 0x0000000402027c24 */ /* 0x002fe2000f8e0203 */
[----:B0-----:R-:W-:-:S04]  /*00a0*/  USHF.R.S32.HI UR4, URZ, 0x1f, UR5 ;  /* 0x0000001fff047899 */ /* 0x001fc80008011405 */
[----:B------:R-:W-:-:S04]  /*00b0*/  ISETP.GE.U32.AND P0, PT, R2, UR5, PT ;  /* 0x0000000502007c0c */ /* 0x000fc8000bf06070 */
[----:B------:R-:W-:-:S03]  /*00c0*/  ISETP.GE.U32.AND.EX P0, PT, RZ, UR4, PT, P0 ;  /* 0x00000004ff007c0c */ /* 0x000fc6000bf06100 */
[----:B------:R-:W0:Y:S10]  /*00d0*/  LDCU.64 UR4, c[0x0][0x358] ;  /* 0x00006b00ff0477ac */ /* 0x000e340008000a00 */
[----:B------:R-:W-:Y:S01]  /*00e0*/  @!P0 IMAD.SHL.U32 R11, R2, 0x4, RZ ;  /* 0x00000004020b8824 */ /* 0x000fe200078e00ff */
[----:B------:R-:W-:Y:S01]  /*00f0*/  @!P0 SHF.R.U32.HI R0, RZ, 0x1e, R2 ;  /* 0x0000001eff008819 */ /* 0x000fe20000011602 */
[----:B------:R-:W1:Y:S03]  /*0100*/  @!P0 LDC.64 R6, c[0x0][0x390] ;  /* 0x0000e400ff068b82 */ /* 0x000e660000000a00 */
[----:B---3--:R-:W-:-:S02]  /*0110*/  @!P0 IADD3 R8, P2, PT, R11, R8, RZ ;  /* 0x000000080b088210 */ /* 0x008fc40007f5e0ff */
[----:B----4-:R-:W-:-:S03]  /*0120*/  @!P0 IADD3 R4, P1, PT, R11, R4, RZ ;  /* 0x000000040b048210 */ /* 0x010fc60007f3e0ff */
[C---:B------:R-:W-:Y:S02]  /*0130*/  @!P0 IMAD.X R9, R0.reuse, 0x1, R9, P2 ;  /* 0x0000000100098824 */ /* 0x040fe400010e0609 */
[----:B------:R-:W-:-:S04]  /*0140*/  @!P0 IMAD.X R5, R0, 0x1, R5, P1 ;  /* 0x0000000100058824 */ /* 0x000fc800008e0605 */
[----:B0-----:R-:W3:Y:S04]  /*0150*/  @!P0 LDG.E R9, desc[UR4][R8.64] ;  /* 0x0000000408098981 */ /* 0x001ee8000c1e1900 */
[----:B------:R-:W3:Y:S01]  /*0160*/  @!P0 LDG.E R4, desc[UR4][R4.64] ;  /* 0x0000000404048981 */ /* 0x000ee2000c1e1900 */
[----:B------:R-:W0:Y:S01]  /*0170*/  LDCU UR6, c[0x0][0x2f8] ;  /* 0x00005f00ff0677ac */ /* 0x000e220008000800 */
[----:B-1----:R-:W-:-:S04]  /*0180*/  @!P0 IADD3 R10, P1, PT, R11, R6, RZ ;  /* 0x000000060b0a8210 */ /* 0x002fc80007f3e0ff */
[----:B------:R-:W-:Y:S02]  /*0190*/  @!P0 IADD3.X R11, PT, PT, R0, R7, RZ, P1, !PT ;  /* 0x00000007000b8210 */ /* 0x000fe40000ffe4ff */
[----:B0-----:R-:W-:-:S05]  /*01a0*/  IADD3 R6, P1, PT, R1, UR6, RZ ;  /* 0x0000000601067c10 */ /* 0x001fca000ff3e0ff */
[----:B--2---:R-:W-:Y:S02]  /*01b0*/  IMAD.X R7, RZ, RZ, UR7, P1 ;  /* 0x00000007ff077e24 */ /* 0x004fe400088e06ff */
[----:B---3--:R-:W-:-:S05]  /*01c0*/  @!P0 FADD R13, R4, R9 ;  /* 0x00000009040d8221 */ /* 0x008fca0000000000 */
[----:B------:R0:W-:Y:S01]  /*01d0*/  @!P0 STG.E desc[UR4][R10.64], R13 ;  /* 0x0000000d0a008986 */ /* 0x0001e2000c101904 */
[----:B------:R-:W-:Y:S05]  /*01e0*/  @!P0 EXIT ;  /* 0x000000000000894d */ /* 0x000fea0003800000 */
[----:B------:R-:W-:Y:S01]  /*01f0*/  IMAD.MOV.U32 R3, RZ, RZ, RZ ;  /* 0x000000ffff037224 */ /* 0x000fe200078e00ff */
[----:B------:R-:W-:Y:S01]  /*0200*/  MOV R0, 0x0 ;  /* 0x0000000000007802 */ /* 0x000fe20000000f00 */
[----:B------:R-:W1:Y:S03]  /*0210*/  LDCU.64 UR4, c[0x4][0x8] ;  /* 0x01000100ff0477ac */ /* 0x000e660008000a00 */
[----:B------:R2:W-:Y:S01]  /*0220*/  STL.64 [R1], R2 ;  /* 0x0000000201007387 */ /* 0x0005e20000100a00 */
[----:B------:R2:W3:Y:S01]  /*0230*/  LDC.64 R8, c[0x4][R0] ;  /* 0x0100000000087b82 */ /* 0x0004e20000000a00 */
[----:B-1----:R-:W-:Y:S01]  /*0240*/  MOV R4, UR4 ;  /* 0x0000000400047c02 */ /* 0x002fe20008000f00 */
[----:B--2---:R-:W-:-:S07]  /*0250*/  IMAD.U32 R5, RZ, RZ, UR5 ;  /* 0x00000005ff057e24 */ /* 0x004fce000f8e00ff */
[----:B------:R-:W-:-:S07]  /*0260*/  LEPC R20, `(.L_x_0) ;  /* 0x000000001014794e */ /* 0x000fce0000000000 */
[----:B0--3--:R-:W-:Y:S05]  /*0270*/  CALL.ABS.NOINC R8 ;  /* 0x0000000008007343 */ /* 0x009fea0003c00000 */
.L_x_0:
[----:B------:R-:W-:Y:S05]  /*0280*/  EXIT ;  /* 0x000000000000794d */ /* 0x000fea0003800000 */
.L_x_1:
[----:B------:R-:W-:-:S00]  /*0290*/  BRA `(.L_x_1) ;  /* 0xfffffffc00fc7947 */ /* 0x000fc0000383ffff */
[----:B------:R-:W-:-:S00]  /*02a0*/  NOP ;  /* 0x0000000000007918 */ /* 0x000fc00000000000 */
        /* <DEDUP_REMOVED lines=13> */
.L_x_2:


//--------------------- .nv.global.init           --------------------------
	.section	.nv.global.init,"aw",@progbits
.nv.global.init:
	.type		$str,@object
	.size		$str,(.L_0 - $str)
$str:
        /*0000*/ 	.byte	0x25, 0x64, 0x0a, 0x00
.L_0:


//--------------------- .nv.shared.reserved.0     --------------------------
	.section	.nv.shared.reserved.0,"aw",@nobits
	.weak		__nv_reservedSMEM_offset_0_alias
	.size		__nv_reservedSMEM_offset_0_alias, 0, 64
	.other		__nv_reservedSMEM_offset_0_alias,@"STO_CUDA_RESERVED_SHARED STV_DEFAULT"
__nv_reservedSMEM_offset_0_alias:
	.zero		0
	.zero		64


//--------------------- .nv.constant0._Z16suma_kernel_cudaPfS_S_i --------------------------
	.section	.nv.constant0._Z16suma_kernel_cudaPfS_S_i,"a",@progbits
	.sectionflags	@""
	.align	4
.nv.constant0._Z16suma_kernel_cudaPfS_S_i:
	.zero		924


//--------------------- SYMBOLS --------------------------

	.type		.nv.reservedSmem.offset0,@object
	.size		.nv.reservedSmem.offset0,0x4
	.type		vprintf,@function
